//
// Generated by NVIDIA NVVM Compiler
//
// Compiler Build ID: CL-36424714
// Cuda compilation tools, release 13.0, V13.0.88
// Based on NVVM 20.0.0
//

.version 9.0
.target sm_100
.address_size 64

	// .globl	_Z10testKerneli
.extern .func  (.param .b32 func_retval0) vprintf
(
	.param .b64 vprintf_param_0,
	.param .b64 vprintf_param_1
)
;
.global .align 1 .b8 $str[24] = {91, 37, 100, 44, 32, 37, 100, 93, 58, 9, 9, 86, 97, 108, 117, 101, 32, 105, 115, 58, 37, 100, 10};

.visible .entry _Z10testKerneli(
	.param .u32 _Z10testKerneli_param_0
)
{
	.local .align 8 .b8 	__local_depot0[16];
	.reg .b64 	%SP;
	.reg .b64 	%SPL;
	.reg .b32 	%r<12>;
	.reg .b64 	%rd<5>;

	mov.u64 	%SPL, __local_depot0;
	cvta.local.u64 	%SP, %SPL;
	ld.param.u32 	%r1, [_Z10testKerneli_param_0];
	add.u64 	%rd1, %SP, 0;
	add.u64 	%rd2, %SPL, 0;
	mov.u32 	%r2, %ctaid.y;
	mov.u32 	%r3, %nctaid.x;
	mov.u32 	%r4, %ctaid.x;
	mad.lo.s32 	%r5, %r2, %r3, %r4;
	mov.u32 	%r6, %tid.y;
	mov.u32 	%r7, %ntid.x;
	mov.u32 	%r8, %tid.x;
	mad.lo.s32 	%r9, %r6, %r7, %r8;
	st.local.v2.u32 	[%rd2], {%r5, %r9};
	st.local.u32 	[%rd2+8], %r1;
	mov.u64 	%rd3, $str;
	cvta.global.u64 	%rd4, %rd3;
	{ // callseq 0, 0
	.param .b64 param0;
	st.param.b64 	[param0], %rd4;
	.param .b64 param1;
	st.param.b64 	[param1], %rd1;
	.param .b32 retval0;
	call.uni (retval0), 
	vprintf, 
	(
	param0, 
	param1
	);
	ld.param.b32 	%r10, [retval0];
	} // callseq 0
	ret;

}


// ===== COMPILED SASS (sm_100) =====

	.target	sm_100

	.elftype	@"ET_EXEC"


//--------------------- .note.nv.tkinfo           --------------------------
	.section	.note.nv.tkinfo,"",@"SHT_NOTE"
	.sectionflags	@"SHF_NOTE_NV_TKINFO"
	.tkinfo
        /*0018*/ 	.word	0x00000002
        /*0030*/ 	.string	""
        /*0030*/ 	.string	"ptxas"
        /*0030*/ 	.string	"Cuda compilation tools, release 13.0, V13.0.88"
        /*0030*/ 	.string	"Build cuda_13.0.r13.0/compiler.36424714_0"
        /*0030*/ 	.string	"-arch sm_100 -m 64 "



//--------------------- .note.nv.cuinfo           --------------------------
	.section	.note.nv.cuinfo,"",@"SHT_NOTE"
	.sectionflags	@"SHF_NOTE_NV_CUINFO"
        /*0018*/ 	.short	0x0002
        /*001a*/ 	.short	0x0064
        /*001c*/ 	.short	0x0082
	.zero		2


//--------------------- .nv.info                  --------------------------
	.section	.nv.info,"",@"SHT_CUDA_INFO"
	.align	4


	//----- nvinfo : EIATTR_REGCOUNT
	.align		4
        /*0000*/ 	.byte	0x04, 0x2f
        /*0002*/ 	.short	(.L_2 - .L_1)
	.align		4
.L_1:
        /*0004*/ 	.word	index@(_Z10testKerneli)
        /*0008*/ 	.word	0x00000018


	//----- nvinfo : EIATTR_FRAME_SIZE
	.align		4
.L_2:
        /*000c*/ 	.byte	0x04, 0x11
        /*000e*/ 	.short	(.L_4 - .L_3)
	.align		4
.L_3:
        /*0010*/ 	.word	index@(_Z10testKerneli)
        /*0014*/ 	.word	0x00000010


	//----- nvinfo : EIATTR_MIN_STACK_SIZE
	.align		4
.L_4:
        /*0018*/ 	.byte	0x04, 0x12
        /*001a*/ 	.short	(.L_6 - .L_5)
	.align		4
.L_5:
        /*001c*/ 	.word	index@(_Z10testKerneli)
        /*0020*/ 	.word	0x00000010
.L_6:


//--------------------- .nv.compat                --------------------------
	.section	.nv.compat,"",@"SHT_CUDA_COMPAT_INFO"
	.align	4
        /*0000*/ 	.byte	0x02, 0x09, 0x00, 0x00, 0x02, 0x02, 0x01, 0x00, 0x02, 0x05, 0x05, 0x00, 0x03, 0x07, 0x01, 0x01
        /*0010*/ 	.byte	0x02, 0x03, 0x00, 0x00, 0x02, 0x06, 0x01, 0x00, 0x04, 0x0b, 0x08, 0x00, 0x09, 0x00, 0x00, 0x00
        /*0020*/ 	.byte	0x00, 0x00, 0x00, 0x00


//--------------------- .nv.info._Z10testKerneli  --------------------------
	.section	.nv.info._Z10testKerneli,"",@"SHT_CUDA_INFO"
	.sectionflags	@""
	.align	4


	//----- nvinfo : EIATTR_CUDA_API_VERSION
	.align		4
        /*0000*/ 	.byte	0x04, 0x37
        /*0002*/ 	.short	(.L_8 - .L_7)
.L_7:
        /*0004*/ 	.word	0x00000082


	//----- nvinfo : EIATTR_KPARAM_INFO
	.align		4
.L_8:
        /*0008*/ 	.byte	0x04, 0x17
        /*000a*/ 	.short	(.L_10 - .L_9)
.L_9:
        /*000c*/ 	.word	0x00000000
        /*0010*/ 	.short	0x0000
        /*0012*/ 	.short	0x0000
        /*0014*/ 	.byte	0x00, 0xf0, 0x11, 0x00


	//----- nvinfo : EIATTR_SPARSE_MMA_MASK
	.align		4
.L_10:
        /*0018*/ 	.byte	0x03, 0x50
        /*001a*/ 	.short	0x0000


	//----- nvinfo : EIATTR_MAXREG_COUNT
	.align		4
        /*001c*/ 	.byte	0x03, 0x1b
        /*001e*/ 	.short	0x00ff


	//----- nvinfo : EIATTR_EXTERNS
	.align		4
        /*0020*/ 	.byte	0x04, 0x0f
        /*0022*/ 	.short	(.L_12 - .L_11)


	//   ....[0]....
	.align		4
.L_11:
        /*0024*/ 	.word	index@(vprintf)


	//----- nvinfo : EIATTR_MERCURY_ISA_VERSION
	.align		4
.L_12:
        /*0028*/ 	.byte	0x03, 0x5f
        /*002a*/ 	.short	0x0101


	//----- nvinfo : EIATTR_VRC_CTA_INIT_COUNT
	.align		4
        /*002c*/ 	.byte	0x02, 0x4a
	.zero		1
	.zero		1


	//----- nvinfo : EIATTR_SYSCALL_OFFSETS
	.align		4
        /*0030*/ 	.byte	0x04, 0x46
        /*0032*/ 	.short	(.L_14 - .L_13)


	//   ....[0]....
.L_13:
        /*0034*/ 	.word	0x00000170


	//----- nvinfo : EIATTR_EXIT_INSTR_OFFSETS
	.align		4
.L_14:
        /*0038*/ 	.byte	0x04, 0x1c
        /*003a*/ 	.short	(.L_16 - .L_15)


	//   ....[0]....
.L_15:
        /*003c*/ 	.word	0x00000180


	//----- nvinfo : EIATTR_CBANK_PARAM_SIZE
	.align		4
.L_16:
        /*0040*/ 	.byte	0x03, 0x19
        /*0042*/ 	.short	0x0004


	//----- nvinfo : EIATTR_PARAM_CBANK
	.align		4
        /*0044*/ 	.byte	0x04, 0x0a
        /*0046*/ 	.short	(.L_18 - .L_17)
	.align		4
.L_17:
        /*0048*/ 	.word	index@(.nv.constant0._Z10testKerneli)
        /*004c*/ 	.short	0x0380
        /*004e*/ 	.short	0x0004


	//----- nvinfo : EIATTR_SW_WAR
	.align		4
.L_18:
        /*0050*/ 	.byte	0x04, 0x36
        /*0052*/ 	.short	(.L_20 - .L_19)
.L_19:
        /*0054*/ 	.word	0x00000008
.L_20:


//--------------------- .nv.callgraph             --------------------------
	.section	.nv.callgraph,"",@"SHT_CUDA_CALLGRAPH"
	.align	4
	.sectionentsize	8
	.align		4
        /*0000*/ 	.word	0x00000000
	.align		4
        /*0004*/ 	.word	0xffffffff
	.align		4
        /*0008*/ 	.word	index@(_Z10testKerneli)
	.align		4
        /*000c*/ 	.word	index@(vprintf)
	.align		4
        /*0010*/ 	.word	0x00000000
	.align		4
        /*0014*/ 	.word	0xfffffffe
	.align		4
        /*0018*/ 	.word	0x00000000
	.align		4
        /*001c*/ 	.word	0xfffffffd
	.align		4
        /*0020*/ 	.word	0x00000000
	.align		4
        /*0024*/ 	.word	0xfffffffc


//--------------------- .nv.constant4             --------------------------
	.section	.nv.constant4,"a",@progbits
	.align	8
	.align		8
.nv.constant4:
        /*0000*/ 	.dword	vprintf
	.align		8
        /*0008*/ 	.dword	$str


//--------------------- .text._Z10testKerneli     --------------------------
	.section	.text._Z10testKerneli,"ax",@progbits
	.align	128
        .global         _Z10testKerneli
        .type           _Z10testKerneli,@function
        .size           _Z10testKerneli,(.L_x_2 - _Z10testKerneli)
        .other          _Z10testKerneli,@"STO_CUDA_ENTRY STV_DEFAULT"
_Z10testKerneli:
.text._Z10testKerneli:
[----:B------:R-:W0:Y:S01]  /*0000*/  LDC R1, c[0x0][0x37c] ;  /* 0x0000df00ff017b82 */ /* 0x000e220000000800 */
[----:B------:R-:W1:Y:S01]  /*0010*/  S2R R3, SR_CTAID.X ;  /* 0x0000000000037919 */ /* 0x000e620000002500 */
[----:B------:R-:W2:Y:S06]  /*0020*/  LDCU UR5, c[0x0][0x2fc] ;  /* 0x00005f80ff0577ac */ /* 0x000eac0008000800 */
[----:B------:R-:W1:Y:S01]  /*0030*/  S2UR UR4, SR_CTAID.Y ;  /* 0x00000000000479c3 */ /* 0x000e620000002600 */
[----:B0-----:R-:W-:Y:S01]  /*0040*/  VIADD R1, R1, 0xfffffff0 ;  /* 0xfffffff001017836 */ /* 0x001fe20000000000 */
[----:B------:R-:W0:Y:S01]  /*0050*/  S2R R0, SR_TID.Y ;  /* 0x0000000000007919 */ /* 0x000e220000002200 */
[----:B------:R-:W0:Y:S05]  /*0060*/  S2R R5, SR_TID.X ;  /* 0x0000000000057919 */ /* 0x000e2a0000002100 */
[----:B------:R-:W1:Y:S01]  /*0070*/  LDC R2, c[0x0][0x370] ;  /* 0x0000dc00ff027b82 */ /* 0x000e620000000800 */
[----:B------:R-:W0:Y:S07]  /*0080*/  LDCU UR6, c[0x0][0x360] ;  /* 0x00006c00ff0677ac */ /* 0x000e2e0008000800 */
[----:B------:R-:W3:Y:S01]  /*0090*/  LDC R10, c[0x0][0x380] ;  /* 0x0000e000ff0a7b82 */ /* 0x000ee20000000800 */
[----:B-1----:R-:W-:Y:S01]  /*00a0*/  IMAD R2, R2, UR4, R3 ;  /* 0x0000000402027c24 */ /* 0x002fe2000f8e0203 */
[----:B------:R-:W1:Y:S01]  /*00b0*/  LDCU UR4, c[0x0][0x2f8] ;  /* 0x00005f00ff0477ac */ /* 0x000e620008000800 */
[----:B0-----:R-:W-:Y:S01]  /*00c0*/  IMAD R3, R0, UR6, R5 ;  /* 0x0000000600037c24 */ /* 0x001fe2000f8e0205 */
[----:B------:R-:W-:Y:S01]  /*00d0*/  MOV R0, 0x0 ;  /* 0x0000000000007802 */ /* 0x000fe20000000f00 */
[----:B---3--:R0:W-:Y:S01]  /*00e0*/  STL [R1+0x8], R10 ;  /* 0x0000080a01007387 */ /* 0x0081e20000100800 */
[----:B------:R-:W3:Y:S02]  /*00f0*/  LDCU.64 UR6, c[0x4][0x8] ;  /* 0x01000100ff0677ac */ /* 0x000ee40008000a00 */
[----:B------:R0:W4:Y:S01]  /*0100*/  LDC.64 R8, c[0x4][R0] ;  /* 0x0100000000087b82 */ /* 0x0001220000000a00 */
[----:B------:R0:W-:Y:S01]  /*0110*/  STL.64 [R1], R2 ;  /* 0x0000000201007387 */ /* 0x0001e20000100a00 */
[----:B-1----:R-:W-:-:S04]  /*0120*/  IADD3 R6, P0, PT, R1, UR4, RZ ;  /* 0x0000000401067c10 */ /* 0x002fc8000ff1e0ff */
[----:B--2---:R-:W-:Y:S01]  /*0130*/  IADD3.X R7, PT, PT, RZ, UR5, RZ, P0, !PT ;  /* 0x00000005ff077c10 */ /* 0x004fe200087fe4ff */
[----:B---3--:R-:W-:Y:S01]  /*0140*/  IMAD.U32 R4, RZ, RZ, UR6 ;  /* 0x00000006ff047e24 */ /* 0x008fe2000f8e00ff */
[----:B0-----:R-:W-:-:S07]  /*0150*/  MOV R5, UR7 ;  /* 0x0000000700057c02 */ /* 0x001fce0008000f00 */
[----:B------:R-:W-:-:S07]  /*0160*/  LEPC R20, `(.L_x_0) ;  /* 0x000000001014794e */ /* 0x000fce0000000000 */
[----:B----4-:R-:W-:Y:S05]  /*0170*/  CALL.ABS.NOINC R8 ;  /* 0x0000000008007343 */ /* 0x010fea0003c00000 */
.L_x_0:
[----:B------:R-:W-:Y:S05]  /*0180*/  EXIT ;  /* 0x000000000000794d */ /* 0x000fea0003800000 */
.L_x_1:
[----:B------:R-:W-:-:S00]  /*0190*/  BRA `(.L_x_1) ;  /* 0xfffffffc00fc7947 */ /* 0x000fc0000383ffff */
[----:B------:R-:W-:-:S00]  /*01a0*/  NOP ;  /* 0x0000000000007918 */ /* 0x000fc00000000000 */
        /* <DEDUP_REMOVED lines=13> */
.L_x_2:


//--------------------- .nv.global.init           --------------------------
	.section	.nv.global.init,"aw",@progbits
.nv.global.init:
	.type		$str,@object
	.size		$str,(.L_0 - $str)
$str:
        /*0000*/ 	.byte	0x5b, 0x25, 0x64, 0x2c, 0x20, 0x25, 0x64, 0x5d, 0x3a, 0x09, 0x09, 0x56, 0x61, 0x6c, 0x75, 0x65
        /*0010*/ 	.byte	0x20, 0x69, 0x73, 0x3a, 0x25, 0x64, 0x0a, 0x00
.L_0:


//--------------------- .nv.shared.reserved.0     --------------------------
	.section	.nv.shared.reserved.0,"aw",@nobits
	.weak		__nv_reservedSMEM_offset_0_alias
	.size		__nv_reservedSMEM_offset_0_alias, 0, 64
	.other		__nv_reservedSMEM_offset_0_alias,@"STO_CUDA_RESERVED_SHARED STV_DEFAULT"
__nv_reservedSMEM_offset_0_alias:
	.zero		0
	.zero		64


//--------------------- .nv.constant0._Z10testKerneli --------------------------
	.section	.nv.constant0._Z10testKerneli,"a",@progbits
	.sectionflags	@""
	.align	4
.nv.constant0._Z10testKerneli:
	.zero		900


//--------------------- SYMBOLS --------------------------

	.type		.nv.reservedSmem.offset0,@object
	.size		.nv.reservedSmem.offset0,0x4
	.type		vprintf,@function
